//
// Generated by NVIDIA NVVM Compiler
//
// Compiler Build ID: CL-36424714
// Cuda compilation tools, release 13.0, V13.0.88
// Based on NVVM 20.0.0
//

.version 9.0
.target sm_100
.address_size 64

	// .globl	_Z10transpose1PiS_

.visible .entry _Z10transpose1PiS_(
	.param .u64 .ptr .align 1 _Z10transpose1PiS__param_0,
	.param .u64 .ptr .align 1 _Z10transpose1PiS__param_1
)
{
	.reg .pred 	%p<4>;
	.reg .b32 	%r<14>;
	.reg .b64 	%rd<9>;

	ld.param.u64 	%rd1, [_Z10transpose1PiS__param_0];
	ld.param.u64 	%rd2, [_Z10transpose1PiS__param_1];
	mov.u32 	%r3, %ctaid.x;
	mov.u32 	%r4, %ntid.x;
	mov.u32 	%r5, %tid.x;
	mad.lo.s32 	%r1, %r3, %r4, %r5;
	mov.u32 	%r6, %ctaid.y;
	mov.u32 	%r7, %ntid.y;
	mov.u32 	%r8, %tid.y;
	mad.lo.s32 	%r9, %r6, %r7, %r8;
	setp.gt.s32 	%p1, %r1, 2;
	setp.gt.u32 	%p2, %r9, 3;
	or.pred  	%p3, %p1, %p2;
	@%p3 bra 	$L__BB0_2;
	cvta.to.global.u64 	%rd3, %rd1;
	cvta.to.global.u64 	%rd4, %rd2;
	mad.lo.s32 	%r10, %r9, 3, %r1;
	mul.wide.s32 	%rd5, %r10, 4;
	add.s64 	%rd6, %rd3, %rd5;
	ld.global.u32 	%r11, [%rd6];
	shl.b32 	%r12, %r1, 2;
	add.s32 	%r13, %r12, %r9;
	mul.wide.s32 	%rd7, %r13, 4;
	add.s64 	%rd8, %rd4, %rd7;
	st.global.u32 	[%rd8], %r11;
$L__BB0_2:
	ret;

}
	// .globl	_Z10transpose2PiS_
.visible .entry _Z10transpose2PiS_(
	.param .u64 .ptr .align 1 _Z10transpose2PiS__param_0,
	.param .u64 .ptr .align 1 _Z10transpose2PiS__param_1
)
{
	.reg .pred 	%p<4>;
	.reg .b32 	%r<14>;
	.reg .b64 	%rd<9>;

	ld.param.u64 	%rd1, [_Z10transpose2PiS__param_0];
	ld.param.u64 	%rd2, [_Z10transpose2PiS__param_1];
	mov.u32 	%r3, %ctaid.x;
	mov.u32 	%r4, %ntid.x;
	mov.u32 	%r5, %tid.x;
	mad.lo.s32 	%r1, %r3, %r4, %r5;
	mov.u32 	%r6, %ctaid.y;
	mov.u32 	%r7, %ntid.y;
	mov.u32 	%r8, %tid.y;
	mad.lo.s32 	%r9, %r6, %r7, %r8;
	setp.gt.s32 	%p1, %r1, 2;
	setp.gt.u32 	%p2, %r9, 3;
	or.pred  	%p3, %p1, %p2;
	@%p3 bra 	$L__BB1_2;
	cvta.to.global.u64 	%rd3, %rd1;
	cvta.to.global.u64 	%rd4, %rd2;
	shl.b32 	%r10, %r1, 2;
	add.s32 	%r11, %r10, %r9;
	mul.wide.s32 	%rd5, %r11, 4;
	add.s64 	%rd6, %rd3, %rd5;
	ld.global.u32 	%r12, [%rd6];
	mad.lo.s32 	%r13, %r9, 3, %r1;
	mul.wide.s32 	%rd7, %r13, 4;
	add.s64 	%rd8, %rd4, %rd7;
	st.global.u32 	[%rd8], %r12;
$L__BB1_2:
	ret;

}


// ===== COMPILED SASS (sm_100) =====

	.target	sm_100

	.elftype	@"ET_EXEC"


//--------------------- .note.nv.tkinfo           --------------------------
	.section	.note.nv.tkinfo,"",@"SHT_NOTE"
	.sectionflags	@"SHF_NOTE_NV_TKINFO"
	.tkinfo
        /*0018*/ 	.word	0x00000002
        /*0030*/ 	.string	""
        /*0030*/ 	.string	"ptxas"
        /*0030*/ 	.string	"Cuda compilation tools, release 13.0, V13.0.88"
        /*0030*/ 	.string	"Build cuda_13.0.r13.0/compiler.36424714_0"
        /*0030*/ 	.string	"-arch sm_100 -m 64 "



//--------------------- .note.nv.cuinfo           --------------------------
	.section	.note.nv.cuinfo,"",@"SHT_NOTE"
	.sectionflags	@"SHF_NOTE_NV_CUINFO"
        /*0018*/ 	.short	0x0002
        /*001a*/ 	.short	0x0064
        /*001c*/ 	.short	0x0082
	.zero		2


//--------------------- .nv.info                  --------------------------
	.section	.nv.info,"",@"SHT_CUDA_INFO"
	.align	4


	//----- nvinfo : EIATTR_REGCOUNT
	.align		4
        /*0000*/ 	.byte	0x04, 0x2f
        /*0002*/ 	.short	(.L_1 - .L_0)
	.align		4
.L_0:
        /*0004*/ 	.word	index@(_Z10transpose1PiS_)
        /*0008*/ 	.word	0x0000000a


	//----- nvinfo : EIATTR_FRAME_SIZE
	.align		4
.L_1:
        /*000c*/ 	.byte	0x04, 0x11
        /*000e*/ 	.short	(.L_3 - .L_2)
	.align		4
.L_2:
        /*0010*/ 	.word	index@(_Z10transpose1PiS_)
        /*0014*/ 	.word	0x00000000


	//----- nvinfo : EIATTR_REGCOUNT
	.align		4
.L_3:
        /*0018*/ 	.byte	0x04, 0x2f
        /*001a*/ 	.short	(.L_5 - .L_4)
	.align		4
.L_4:
        /*001c*/ 	.word	index@(_Z10transpose2PiS_)
        /*0020*/ 	.word	0x0000000a


	//----- nvinfo : EIATTR_FRAME_SIZE
	.align		4
.L_5:
        /*0024*/ 	.byte	0x04, 0x11
        /*0026*/ 	.short	(.L_7 - .L_6)
	.align		4
.L_6:
        /*0028*/ 	.word	index@(_Z10transpose2PiS_)
        /*002c*/ 	.word	0x00000000


	//----- nvinfo : EIATTR_MIN_STACK_SIZE
	.align		4
.L_7:
        /*0030*/ 	.byte	0x04, 0x12
        /*0032*/ 	.short	(.L_9 - .L_8)
	.align		4
.L_8:
        /*0034*/ 	.word	index@(_Z10transpose2PiS_)
        /*0038*/ 	.word	0x00000000


	//----- nvinfo : EIATTR_MIN_STACK_SIZE
	.align		4
.L_9:
        /*003c*/ 	.byte	0x04, 0x12
        /*003e*/ 	.short	(.L_11 - .L_10)
	.align		4
.L_10:
        /*0040*/ 	.word	index@(_Z10transpose1PiS_)
        /*0044*/ 	.word	0x00000000
.L_11:


//--------------------- .nv.compat                --------------------------
	.section	.nv.compat,"",@"SHT_CUDA_COMPAT_INFO"
	.align	4
        /*0000*/ 	.byte	0x02, 0x09, 0x00, 0x00, 0x02, 0x02, 0x01, 0x00, 0x02, 0x05, 0x05, 0x00, 0x03, 0x07, 0x01, 0x01
        /*0010*/ 	.byte	0x02, 0x03, 0x00, 0x00, 0x02, 0x06, 0x01, 0x00, 0x04, 0x0b, 0x08, 0x00, 0x09, 0x00, 0x00, 0x00
        /*0020*/ 	.byte	0x00, 0x00, 0x00, 0x00


//--------------------- .nv.info._Z10transpose2PiS_ --------------------------
	.section	.nv.info._Z10transpose2PiS_,"",@"SHT_CUDA_INFO"
	.sectionflags	@""
	.align	4


	//----- nvinfo : EIATTR_CUDA_API_VERSION
	.align		4
        /*0000*/ 	.byte	0x04, 0x37
        /*0002*/ 	.short	(.L_13 - .L_12)
.L_12:
        /*0004*/ 	.word	0x00000082


	//----- nvinfo : EIATTR_KPARAM_INFO
	.align		4
.L_13:
        /*0008*/ 	.byte	0x04, 0x17
        /*000a*/ 	.short	(.L_15 - .L_14)
.L_14:
        /*000c*/ 	.word	0x00000000
        /*0010*/ 	.short	0x0001
        /*0012*/ 	.short	0x0008
        /*0014*/ 	.byte	0x00, 0xf5, 0x21, 0x00


	//----- nvinfo : EIATTR_KPARAM_INFO
	.align		4
.L_15:
        /*0018*/ 	.byte	0x04, 0x17
        /*001a*/ 	.short	(.L_17 - .L_16)
.L_16:
        /*001c*/ 	.word	0x00000000
        /*0020*/ 	.short	0x0000
        /*0022*/ 	.short	0x0000
        /*0024*/ 	.byte	0x00, 0xf5, 0x21, 0x00


	//----- nvinfo : EIATTR_SPARSE_MMA_MASK
	.align		4
.L_17:
        /*0028*/ 	.byte	0x03, 0x50
        /*002a*/ 	.short	0x0000


	//----- nvinfo : EIATTR_MAXREG_COUNT
	.align		4
        /*002c*/ 	.byte	0x03, 0x1b
        /*002e*/ 	.short	0x00ff


	//----- nvinfo : EIATTR_MERCURY_ISA_VERSION
	.align		4
        /*0030*/ 	.byte	0x03, 0x5f
        /*0032*/ 	.short	0x0101


	//----- nvinfo : EIATTR_VRC_CTA_INIT_COUNT
	.align		4
        /*0034*/ 	.byte	0x02, 0x4a
	.zero		1
	.zero		1


	//----- nvinfo : EIATTR_EXIT_INSTR_OFFSETS
	.align		4
        /*0038*/ 	.byte	0x04, 0x1c
        /*003a*/ 	.short	(.L_19 - .L_18)


	//   ....[0]....
.L_18:
        /*003c*/ 	.word	0x000000b0


	//   ....[1]....
        /*0040*/ 	.word	0x00000150


	//----- nvinfo : EIATTR_CBANK_PARAM_SIZE
	.align		4
.L_19:
        /*0044*/ 	.byte	0x03, 0x19
        /*0046*/ 	.short	0x0010


	//----- nvinfo : EIATTR_PARAM_CBANK
	.align		4
        /*0048*/ 	.byte	0x04, 0x0a
        /*004a*/ 	.short	(.L_21 - .L_20)
	.align		4
.L_20:
        /*004c*/ 	.word	index@(.nv.constant0._Z10transpose2PiS_)
        /*0050*/ 	.short	0x0380
        /*0052*/ 	.short	0x0010


	//----- nvinfo : EIATTR_SW_WAR
	.align		4
.L_21:
        /*0054*/ 	.byte	0x04, 0x36
        /*0056*/ 	.short	(.L_23 - .L_22)
.L_22:
        /*0058*/ 	.word	0x00000008
.L_23:


//--------------------- .nv.info._Z10transpose1PiS_ --------------------------
	.section	.nv.info._Z10transpose1PiS_,"",@"SHT_CUDA_INFO"
	.sectionflags	@""
	.align	4


	//----- nvinfo : EIATTR_CUDA_API_VERSION
	.align		4
        /*0000*/ 	.byte	0x04, 0x37
        /*0002*/ 	.short	(.L_25 - .L_24)
.L_24:
        /*0004*/ 	.word	0x00000082


	//----- nvinfo : EIATTR_KPARAM_INFO
	.align		4
.L_25:
        /*0008*/ 	.byte	0x04, 0x17
        /*000a*/ 	.short	(.L_27 - .L_26)
.L_26:
        /*000c*/ 	.word	0x00000000
        /*0010*/ 	.short	0x0001
        /*0012*/ 	.short	0x0008
        /*0014*/ 	.byte	0x00, 0xf5, 0x21, 0x00


	//----- nvinfo : EIATTR_KPARAM_INFO
	.align		4
.L_27:
        /*0018*/ 	.byte	0x04, 0x17
        /*001a*/ 	.short	(.L_29 - .L_28)
.L_28:
        /*001c*/ 	.word	0x00000000
        /*0020*/ 	.short	0x0000
        /*0022*/ 	.short	0x0000
        /*0024*/ 	.byte	0x00, 0xf5, 0x21, 0x00


	//----- nvinfo : EIATTR_SPARSE_MMA_MASK
	.align		4
.L_29:
        /*0028*/ 	.byte	0x03, 0x50
        /*002a*/ 	.short	0x0000


	//----- nvinfo : EIATTR_MAXREG_COUNT
	.align		4
        /*002c*/ 	.byte	0x03, 0x1b
        /*002e*/ 	.short	0x00ff


	//----- nvinfo : EIATTR_MERCURY_ISA_VERSION
	.align		4
        /*0030*/ 	.byte	0x03, 0x5f
        /*0032*/ 	.short	0x0101


	//----- nvinfo : EIATTR_VRC_CTA_INIT_COUNT
	.align		4
        /*0034*/ 	.byte	0x02, 0x4a
	.zero		1
	.zero		1


	//----- nvinfo : EIATTR_EXIT_INSTR_OFFSETS
	.align		4
        /*0038*/ 	.byte	0x04, 0x1c
        /*003a*/ 	.short	(.L_31 - .L_30)


	//   ....[0]....
.L_30:
        /*003c*/ 	.word	0x000000b0


	//   ....[1]....
        /*0040*/ 	.word	0x00000150


	//----- nvinfo : EIATTR_CBANK_PARAM_SIZE
	.align		4
.L_31:
        /*0044*/ 	.byte	0x03, 0x19
        /*0046*/ 	.short	0x0010


	//----- nvinfo : EIATTR_PARAM_CBANK
	.align		4
        /*0048*/ 	.byte	0x04, 0x0a
        /*004a*/ 	.short	(.L_33 - .L_32)
	.align		4
.L_32:
        /*004c*/ 	.word	index@(.nv.constant0._Z10transpose1PiS_)
        /*0050*/ 	.short	0x0380
        /*0052*/ 	.short	0x0010


	//----- nvinfo : EIATTR_SW_WAR
	.align		4
.L_33:
        /*0054*/ 	.byte	0x04, 0x36
        /*0056*/ 	.short	(.L_35 - .L_34)
.L_34:
        /*0058*/ 	.word	0x00000008
.L_35:


//--------------------- .nv.callgraph             --------------------------
	.section	.nv.callgraph,"",@"SHT_CUDA_CALLGRAPH"
	.align	4
	.sectionentsize	8
	.align		4
        /*0000*/ 	.word	0x00000000
	.align		4
        /*0004*/ 	.word	0xffffffff
	.align		4
        /*0008*/ 	.word	0x00000000
	.align		4
        /*000c*/ 	.word	0xfffffffe
	.align		4
        /*0010*/ 	.word	0x00000000
	.align		4
        /*0014*/ 	.word	0xfffffffd
	.align		4
        /*0018*/ 	.word	0x00000000
	.align		4
        /*001c*/ 	.word	0xfffffffc


//--------------------- .text._Z10transpose2PiS_  --------------------------
	.section	.text._Z10transpose2PiS_,"ax",@progbits
	.align	128
        .global         _Z10transpose2PiS_
        .type           _Z10transpose2PiS_,@function
        .size           _Z10transpose2PiS_,(.L_x_2 - _Z10transpose2PiS_)
        .other          _Z10transpose2PiS_,@"STO_CUDA_ENTRY STV_DEFAULT"
_Z10transpose2PiS_:
.text._Z10transpose2PiS_:
[----:B------:R-:W-:Y:S01]  /*0000*/  LDC R1, c[0x0][0x37c] ;  /* 0x0000df00ff017b82 */ /* 0x000fe20000000800 */
[----:B------:R-:W0:Y:S07]  /*0010*/  S2R R2, SR_TID.Y ;  /* 0x0000000000027919 */ /* 0x000e2e0000002200 */
[----:B------:R-:W1:Y:S01]  /*0020*/  LDC R0, c[0x0][0x360] ;  /* 0x0000d800ff007b82 */ /* 0x000e620000000800 */
[----:B------:R-:W1:Y:S07]  /*0030*/  S2R R3, SR_TID.X ;  /* 0x0000000000037919 */ /* 0x000e6e0000002100 */
[----:B------:R-:W0:Y:S08]  /*0040*/  S2UR UR5, SR_CTAID.Y ;  /* 0x00000000000579c3 */ /* 0x000e300000002600 */
[----:B------:R-:W0:Y:S08]  /*0050*/  LDC R7, c[0x0][0x364] ;  /* 0x0000d900ff077b82 */ /* 0x000e300000000800 */
[----:B------:R-:W1:Y:S01]  /*0060*/  S2UR UR4, SR_CTAID.X ;  /* 0x00000000000479c3 */ /* 0x000e620000002500 */
[----:B0-----:R-:W-:-:S05]  /*0070*/  IMAD R7, R7, UR5, R2 ;  /* 0x0000000507077c24 */ /* 0x001fca000f8e0202 */
[----:B------:R-:W-:Y:S01]  /*0080*/  ISETP.GT.U32.AND P0, PT, R7, 0x3, PT ;  /* 0x000000030700780c */ /* 0x000fe20003f04070 */
[----:B-1----:R-:W-:-:S05]  /*0090*/  IMAD R0, R0, UR4, R3 ;  /* 0x0000000400007c24 */ /* 0x002fca000f8e0203 */
[----:B------:R-:W-:-:S13]  /*00a0*/  ISETP.GT.OR P0, PT, R0, 0x2, P0 ;  /* 0x000000020000780c */ /* 0x000fda0000704670 */
[----:B------:R-:W-:Y:S05]  /*00b0*/  @P0 EXIT ;  /* 0x000000000000094d */ /* 0x000fea0003800000 */
[----:B------:R-:W0:Y:S01]  /*00c0*/  LDC.64 R2, c[0x0][0x380] ;  /* 0x0000e000ff027b82 */ /* 0x000e220000000a00 */
[----:B------:R-:W1:Y:S01]  /*00d0*/  LDCU.64 UR4, c[0x0][0x358] ;  /* 0x00006b00ff0477ac */ /* 0x000e620008000a00 */
[----:B------:R-:W-:-:S05]  /*00e0*/  LEA R5, R0, R7, 0x2 ;  /* 0x0000000700057211 */ /* 0x000fca00078e10ff */
[----:B0-----:R-:W-:Y:S02]  /*00f0*/  IMAD.WIDE R2, R5, 0x4, R2 ;  /* 0x0000000405027825 */ /* 0x001fe400078e0202 */
[----:B------:R-:W0:Y:S04]  /*0100*/  LDC.64 R4, c[0x0][0x388] ;  /* 0x0000e200ff047b82 */ /* 0x000e280000000a00 */
[----:B-1----:R-:W2:Y:S01]  /*0110*/  LDG.E R3, desc[UR4][R2.64] ;  /* 0x0000000402037981 */ /* 0x002ea2000c1e1900 */
[----:B------:R-:W-:-:S04]  /*0120*/  IMAD R7, R7, 0x3, R0 ;  /* 0x0000000307077824 */ /* 0x000fc800078e0200 */
[----:B0-----:R-:W-:-:S05]  /*0130*/  IMAD.WIDE R4, R7, 0x4, R4 ;  /* 0x0000000407047825 */ /* 0x001fca00078e0204 */
[----:B--2---:R-:W-:Y:S01]  /*0140*/  STG.E desc[UR4][R4.64], R3 ;  /* 0x0000000304007986 */ /* 0x004fe2000c101904 */
[----:B------:R-:W-:Y:S05]  /*0150*/  EXIT ;  /* 0x000000000000794d */ /* 0x000fea0003800000 */
.L_x_0:
[----:B------:R-:W-:-:S00]  /*0160*/  BRA `(.L_x_0) ;  /* 0xfffffffc00fc7947 */ /* 0x000fc0000383ffff */
[----:B------:R-:W-:-:S00]  /*0170*/  NOP ;  /* 0x0000000000007918 */ /* 0x000fc00000000000 */
        /* <DEDUP_REMOVED lines=8> */
.L_x_2:


//--------------------- .text._Z10transpose1PiS_  --------------------------
	.section	.text._Z10transpose1PiS_,"ax",@progbits
	.align	128
        .global         _Z10transpose1PiS_
        .type           _Z10transpose1PiS_,@function
        .size           _Z10transpose1PiS_,(.L_x_3 - _Z10transpose1PiS_)
        .other          _Z10transpose1PiS_,@"STO_CUDA_ENTRY STV_DEFAULT"
_Z10transpose1PiS_:
.text._Z10transpose1PiS_:
        /* <DEDUP_REMOVED lines=14> */
[----:B------:R-:W-:-:S04]  /*00e0*/  IMAD R5, R7, 0x3, R0 ;  /* 0x0000000307057824 */ /* 0x000fc800078e0200 */
[----:B0-----:R-:W-:Y:S02]  /*00f0*/  IMAD.WIDE R2, R5, 0x4, R2 ;  /* 0x0000000405027825 */ /* 0x001fe400078e0202 */
[----:B------:R-:W0:Y:S04]  /*0100*/  LDC.64 R4, c[0x0][0x388] ;  /* 0x0000e200ff047b82 */ /* 0x000e280000000a00 */
[----:B-1----:R-:W2:Y:S01]  /*0110*/  LDG.E R3, desc[UR4][R2.64] ;  /* 0x0000000402037981 */ /* 0x002ea2000c1e1900 */
[----:B------:R-:W-:-:S05]  /*0120*/  LEA R7, R0, R7, 0x2 ;  /* 0x0000000700077211 */ /* 0x000fca00078e10ff */
[----:B0-----:R-:W-:-:S05]  /*0130*/  IMAD.WIDE R4, R7, 0x4, R4 ;  /* 0x0000000407047825 */ /* 0x001fca00078e0204 */
[----:B--2---:R-:W-:Y:S01]  /*0140*/  STG.E desc[UR4][R4.64], R3 ;  /* 0x0000000304007986 */ /* 0x004fe2000c101904 */
[----:B------:R-:W-:Y:S05]  /*0150*/  EXIT ;  /* 0x000000000000794d */ /* 0x000fea0003800000 */
.L_x_1:
        /* <DEDUP_REMOVED lines=10> */
.L_x_3:


//--------------------- .nv.shared.reserved.0     --------------------------
	.section	.nv.shared.reserved.0,"aw",@nobits
	.weak		__nv_reservedSMEM_offset_0_alias
	.size		__nv_reservedSMEM_offset_0_alias, 0, 64
	.other		__nv_reservedSMEM_offset_0_alias,@"STO_CUDA_RESERVED_SHARED STV_DEFAULT"
__nv_reservedSMEM_offset_0_alias:
	.zero		0
	.zero		64


//--------------------- .nv.constant0._Z10transpose2PiS_ --------------------------
	.section	.nv.constant0._Z10transpose2PiS_,"a",@progbits
	.sectionflags	@""
	.align	4
.nv.constant0._Z10transpose2PiS_:
	.zero		912


//--------------------- .nv.constant0._Z10transpose1PiS_ --------------------------
	.section	.nv.constant0._Z10transpose1PiS_,"a",@progbits
	.sectionflags	@""
	.align	4
.nv.constant0._Z10transpose1PiS_:
	.zero		912


//--------------------- SYMBOLS --------------------------

	.type		.nv.reservedSmem.offset0,@object
	.size		.nv.reservedSmem.offset0,0x4
